//
// Generated by NVIDIA NVVM Compiler
//
// Compiler Build ID: CL-36424714
// Cuda compilation tools, release 13.0, V13.0.88
// Based on NVVM 20.0.0
//

.version 9.0
.target sm_100
.address_size 64

	// .globl	_Z14MatrixMultiplyPfS_S_ii
// _ZZ14MatrixMultiplyPfS_S_iiE3Mds has been demoted
// _ZZ14MatrixMultiplyPfS_S_iiE3Nds has been demoted

.visible .entry _Z14MatrixMultiplyPfS_S_ii(
	.param .u64 .ptr .align 1 _Z14MatrixMultiplyPfS_S_ii_param_0,
	.param .u64 .ptr .align 1 _Z14MatrixMultiplyPfS_S_ii_param_1,
	.param .u64 .ptr .align 1 _Z14MatrixMultiplyPfS_S_ii_param_2,
	.param .u32 _Z14MatrixMultiplyPfS_S_ii_param_3,
	.param .u32 _Z14MatrixMultiplyPfS_S_ii_param_4
)
{
	.reg .pred 	%p<12>;
	.reg .b32 	%r<136>;
	.reg .b32 	%f<104>;
	.reg .b64 	%rd<14>;
	// demoted variable
	.shared .align 4 .b8 _ZZ14MatrixMultiplyPfS_S_iiE3Mds[16384];
	// demoted variable
	.shared .align 4 .b8 _ZZ14MatrixMultiplyPfS_S_iiE3Nds[16384];
	ld.param.u64 	%rd4, [_Z14MatrixMultiplyPfS_S_ii_param_0];
	ld.param.u64 	%rd5, [_Z14MatrixMultiplyPfS_S_ii_param_1];
	ld.param.u32 	%r48, [_Z14MatrixMultiplyPfS_S_ii_param_3];
	setp.lt.s32 	%p1, %r48, 1;
	@%p1 bra 	$L__BB0_17;
	ld.param.u32 	%r125, [_Z14MatrixMultiplyPfS_S_ii_param_4];
	mul.lo.s32 	%r1, %r125, %r48;
	div.s32 	%r2, 1024, %r1;
	add.s32 	%r3, %r1, -1;
	shr.u32 	%r51, %r3, 2;
	add.s32 	%r52, %r51, 1;
	and.b32  	%r4, %r52, 3;
	and.b32  	%r53, %r52, 2147483644;
	neg.s32 	%r5, %r53;
	shl.b32 	%r6, %r1, 6;
	mul.lo.s32 	%r7, %r1, 60;
	mul.lo.s32 	%r8, %r1, 56;
	mul.lo.s32 	%r9, %r1, 52;
	mul.lo.s32 	%r10, %r1, 48;
	mul.lo.s32 	%r11, %r1, 44;
	mul.lo.s32 	%r12, %r1, 40;
	mul.lo.s32 	%r13, %r1, 36;
	shl.b32 	%r14, %r1, 5;
	mul.lo.s32 	%r15, %r1, 28;
	mul.lo.s32 	%r16, %r1, 24;
	mul.lo.s32 	%r17, %r1, 20;
	shl.b32 	%r18, %r1, 4;
	mul.lo.s32 	%r19, %r1, 12;
	shl.b32 	%r20, %r1, 2;
	shl.b32 	%r21, %r1, 3;
	cvta.to.global.u64 	%rd1, %rd4;
	cvta.to.global.u64 	%rd2, %rd5;
	mov.b32 	%r127, 0;
$L__BB0_2:
	mov.u32 	%r55, %tid.y;
	add.s32 	%r23, %r127, %r55;
	mul.lo.s32 	%r24, %r1, %r23;
	mov.u32 	%r56, _ZZ14MatrixMultiplyPfS_S_iiE3Mds;
	mad.lo.s32 	%r57, %r20, %r23, %r56;
	add.s32 	%r25, %r57, 32;
	mov.b32 	%r128, 0;
$L__BB0_3:
	setp.lt.s32 	%p2, %r2, 1;
	@%p2 bra 	$L__BB0_15;
	ld.param.u32 	%r126, [_Z14MatrixMultiplyPfS_S_ii_param_4];
	ld.param.u64 	%rd13, [_Z14MatrixMultiplyPfS_S_ii_param_2];
	mov.u32 	%r59, %tid.x;
	mov.u32 	%r60, %ctaid.y;
	mov.u32 	%r61, %tid.y;
	mad.lo.s32 	%r62, %r126, %r60, %r61;
	mad.lo.s32 	%r63, %r62, %r48, %r127;
	shl.b32 	%r64, %r63, 10;
	or.b32  	%r65, %r59, %r64;
	add.s32 	%r27, %r128, %r65;
	add.s32 	%r66, %r24, %r59;
	add.s32 	%r67, %r66, %r128;
	shl.b32 	%r68, %r67, 2;
	mov.u32 	%r69, _ZZ14MatrixMultiplyPfS_S_iiE3Mds;
	add.s32 	%r28, %r69, %r68;
	mov.u32 	%r70, %ctaid.x;
	mad.lo.s32 	%r71, %r126, %r70, %r59;
	mad.lo.s32 	%r29, %r71, %r48, %r128;
	mov.u32 	%r72, _ZZ14MatrixMultiplyPfS_S_iiE3Nds;
	add.s32 	%r30, %r72, %r68;
	add.s32 	%r31, %r128, %r59;
	add.s32 	%r73, %r29, %r64;
	cvta.to.global.u64 	%rd7, %rd13;
	mul.wide.s32 	%rd8, %r73, 4;
	add.s64 	%rd3, %rd7, %rd8;
	shl.b32 	%r74, %r31, 2;
	add.s32 	%r32, %r72, %r74;
	mov.f32 	%f103, 0f00000000;
	mov.b32 	%r129, 0;
$L__BB0_5:
	setp.lt.s32 	%p3, %r1, 1;
	mul.lo.s32 	%r75, %r1, %r129;
	add.s32 	%r76, %r75, %r27;
	mul.wide.s32 	%rd9, %r76, 4;
	add.s64 	%rd10, %rd1, %rd9;
	ld.global.f32 	%f12, [%rd10];
	st.shared.f32 	[%r28], %f12;
	add.s32 	%r77, %r23, %r75;
	shl.b32 	%r78, %r77, 10;
	add.s32 	%r79, %r29, %r78;
	mul.wide.s32 	%rd11, %r79, 4;
	add.s64 	%rd12, %rd2, %rd11;
	ld.global.f32 	%f13, [%rd12];
	st.shared.f32 	[%r30], %f13;
	bar.sync 	0;
	@%p3 bra 	$L__BB0_14;
	setp.lt.u32 	%p4, %r3, 12;
	mov.b32 	%r134, 0;
	@%p4 bra 	$L__BB0_9;
	mov.b32 	%r134, 0;
	mov.u32 	%r130, %r25;
	mov.u32 	%r131, %r32;
	mov.u32 	%r132, %r5;
$L__BB0_8:
	.pragma "nounroll";
	ld.shared.f32 	%f15, [%r130+-32];
	ld.shared.f32 	%f16, [%r131];
	fma.rn.f32 	%f17, %f15, %f16, %f103;
	ld.shared.f32 	%f18, [%r130+-28];
	add.s32 	%r82, %r131, %r20;
	ld.shared.f32 	%f19, [%r82];
	fma.rn.f32 	%f20, %f18, %f19, %f17;
	ld.shared.f32 	%f21, [%r130+-24];
	add.s32 	%r83, %r131, %r21;
	ld.shared.f32 	%f22, [%r83];
	fma.rn.f32 	%f23, %f21, %f22, %f20;
	ld.shared.f32 	%f24, [%r130+-20];
	add.s32 	%r84, %r131, %r19;
	ld.shared.f32 	%f25, [%r84];
	fma.rn.f32 	%f26, %f24, %f25, %f23;
	ld.shared.f32 	%f27, [%r130+-16];
	add.s32 	%r85, %r131, %r18;
	ld.shared.f32 	%f28, [%r85];
	fma.rn.f32 	%f29, %f27, %f28, %f26;
	ld.shared.f32 	%f30, [%r130+-12];
	add.s32 	%r86, %r131, %r17;
	ld.shared.f32 	%f31, [%r86];
	fma.rn.f32 	%f32, %f30, %f31, %f29;
	ld.shared.f32 	%f33, [%r130+-8];
	add.s32 	%r87, %r131, %r16;
	ld.shared.f32 	%f34, [%r87];
	fma.rn.f32 	%f35, %f33, %f34, %f32;
	ld.shared.f32 	%f36, [%r130+-4];
	add.s32 	%r88, %r131, %r15;
	ld.shared.f32 	%f37, [%r88];
	fma.rn.f32 	%f38, %f36, %f37, %f35;
	ld.shared.f32 	%f39, [%r130];
	add.s32 	%r89, %r131, %r14;
	ld.shared.f32 	%f40, [%r89];
	fma.rn.f32 	%f41, %f39, %f40, %f38;
	ld.shared.f32 	%f42, [%r130+4];
	add.s32 	%r90, %r131, %r13;
	ld.shared.f32 	%f43, [%r90];
	fma.rn.f32 	%f44, %f42, %f43, %f41;
	ld.shared.f32 	%f45, [%r130+8];
	add.s32 	%r91, %r131, %r12;
	ld.shared.f32 	%f46, [%r91];
	fma.rn.f32 	%f47, %f45, %f46, %f44;
	ld.shared.f32 	%f48, [%r130+12];
	add.s32 	%r92, %r131, %r11;
	ld.shared.f32 	%f49, [%r92];
	fma.rn.f32 	%f50, %f48, %f49, %f47;
	ld.shared.f32 	%f51, [%r130+16];
	add.s32 	%r93, %r131, %r10;
	ld.shared.f32 	%f52, [%r93];
	fma.rn.f32 	%f53, %f51, %f52, %f50;
	ld.shared.f32 	%f54, [%r130+20];
	add.s32 	%r94, %r131, %r9;
	ld.shared.f32 	%f55, [%r94];
	fma.rn.f32 	%f56, %f54, %f55, %f53;
	ld.shared.f32 	%f57, [%r130+24];
	add.s32 	%r95, %r131, %r8;
	ld.shared.f32 	%f58, [%r95];
	fma.rn.f32 	%f59, %f57, %f58, %f56;
	ld.shared.f32 	%f60, [%r130+28];
	add.s32 	%r96, %r131, %r7;
	ld.shared.f32 	%f61, [%r96];
	fma.rn.f32 	%f103, %f60, %f61, %f59;
	add.s32 	%r134, %r134, 16;
	add.s32 	%r132, %r132, 4;
	add.s32 	%r131, %r131, %r6;
	add.s32 	%r130, %r130, 64;
	setp.ne.s32 	%p5, %r132, 0;
	@%p5 bra 	$L__BB0_8;
$L__BB0_9:
	setp.eq.s32 	%p6, %r4, 0;
	@%p6 bra 	$L__BB0_14;
	and.b32  	%r97, %r3, 12;
	setp.eq.s32 	%p7, %r97, 0;
	@%p7 bra 	$L__BB0_12;
	add.s32 	%r98, %r134, %r24;
	shl.b32 	%r99, %r98, 2;
	mov.u32 	%r100, _ZZ14MatrixMultiplyPfS_S_iiE3Mds;
	add.s32 	%r101, %r100, %r99;
	ld.shared.f32 	%f63, [%r101];
	mad.lo.s32 	%r102, %r1, %r134, %r31;
	shl.b32 	%r103, %r102, 2;
	mov.u32 	%r104, _ZZ14MatrixMultiplyPfS_S_iiE3Nds;
	add.s32 	%r105, %r104, %r103;
	ld.shared.f32 	%f64, [%r105];
	fma.rn.f32 	%f65, %f63, %f64, %f103;
	ld.shared.f32 	%f66, [%r101+4];
	add.s32 	%r106, %r105, %r20;
	ld.shared.f32 	%f67, [%r106];
	fma.rn.f32 	%f68, %f66, %f67, %f65;
	ld.shared.f32 	%f69, [%r101+8];
	add.s32 	%r107, %r106, %r20;
	ld.shared.f32 	%f70, [%r107];
	fma.rn.f32 	%f71, %f69, %f70, %f68;
	ld.shared.f32 	%f72, [%r101+12];
	add.s32 	%r108, %r107, %r20;
	ld.shared.f32 	%f73, [%r108];
	fma.rn.f32 	%f74, %f72, %f73, %f71;
	ld.shared.f32 	%f75, [%r101+16];
	add.s32 	%r109, %r108, %r20;
	ld.shared.f32 	%f76, [%r109];
	fma.rn.f32 	%f77, %f75, %f76, %f74;
	ld.shared.f32 	%f78, [%r101+20];
	add.s32 	%r110, %r109, %r20;
	ld.shared.f32 	%f79, [%r110];
	fma.rn.f32 	%f80, %f78, %f79, %f77;
	ld.shared.f32 	%f81, [%r101+24];
	add.s32 	%r111, %r110, %r20;
	ld.shared.f32 	%f82, [%r111];
	fma.rn.f32 	%f83, %f81, %f82, %f80;
	ld.shared.f32 	%f84, [%r101+28];
	add.s32 	%r112, %r111, %r20;
	ld.shared.f32 	%f85, [%r112];
	fma.rn.f32 	%f103, %f84, %f85, %f83;
	add.s32 	%r134, %r134, 8;
$L__BB0_12:
	and.b32  	%r113, %r3, 4;
	setp.ne.s32 	%p8, %r113, 0;
	@%p8 bra 	$L__BB0_14;
	add.s32 	%r114, %r134, %r24;
	shl.b32 	%r115, %r114, 2;
	mov.u32 	%r116, _ZZ14MatrixMultiplyPfS_S_iiE3Mds;
	add.s32 	%r117, %r116, %r115;
	ld.shared.f32 	%f86, [%r117];
	mad.lo.s32 	%r118, %r1, %r134, %r31;
	shl.b32 	%r119, %r118, 2;
	mov.u32 	%r120, _ZZ14MatrixMultiplyPfS_S_iiE3Nds;
	add.s32 	%r121, %r120, %r119;
	ld.shared.f32 	%f87, [%r121];
	fma.rn.f32 	%f88, %f86, %f87, %f103;
	ld.shared.f32 	%f89, [%r117+4];
	add.s32 	%r122, %r121, %r20;
	ld.shared.f32 	%f90, [%r122];
	fma.rn.f32 	%f91, %f89, %f90, %f88;
	ld.shared.f32 	%f92, [%r117+8];
	add.s32 	%r123, %r122, %r20;
	ld.shared.f32 	%f93, [%r123];
	fma.rn.f32 	%f94, %f92, %f93, %f91;
	ld.shared.f32 	%f95, [%r117+12];
	add.s32 	%r124, %r123, %r20;
	ld.shared.f32 	%f96, [%r124];
	fma.rn.f32 	%f103, %f95, %f96, %f94;
$L__BB0_14:
	st.global.f32 	[%rd3], %f103;
	add.s32 	%r129, %r129, 1;
	setp.ne.s32 	%p9, %r129, %r2;
	@%p9 bra 	$L__BB0_5;
$L__BB0_15:
	add.s32 	%r128, %r128, 1;
	setp.ne.s32 	%p10, %r128, %r48;
	@%p10 bra 	$L__BB0_3;
	add.s32 	%r127, %r127, 1;
	setp.ne.s32 	%p11, %r127, %r48;
	@%p11 bra 	$L__BB0_2;
$L__BB0_17:
	ret;

}


// ===== COMPILED SASS (sm_100) =====

	.target	sm_100

	.elftype	@"ET_EXEC"


//--------------------- .note.nv.tkinfo           --------------------------
	.section	.note.nv.tkinfo,"",@"SHT_NOTE"
	.sectionflags	@"SHF_NOTE_NV_TKINFO"
	.tkinfo
        /*0018*/ 	.word	0x00000002
        /*0030*/ 	.string	""
        /*0030*/ 	.string	"ptxas"
        /*0030*/ 	.string	"Cuda compilation tools, release 13.0, V13.0.88"
        /*0030*/ 	.string	"Build cuda_13.0.r13.0/compiler.36424714_0"
        /*0030*/ 	.string	"-arch sm_100 -m 64 "



//--------------------- .note.nv.cuinfo           --------------------------
	.section	.note.nv.cuinfo,"",@"SHT_NOTE"
	.sectionflags	@"SHF_NOTE_NV_CUINFO"
        /*0018*/ 	.short	0x0002
        /*001a*/ 	.short	0x0064
        /*001c*/ 	.short	0x0082
	.zero		2


//--------------------- .nv.info                  --------------------------
	.section	.nv.info,"",@"SHT_CUDA_INFO"
	.align	4


	//----- nvinfo : EIATTR_REGCOUNT
	.align		4
        /*0000*/ 	.byte	0x04, 0x2f
        /*0002*/ 	.short	(.L_1 - .L_0)
	.align		4
.L_0:
        /*0004*/ 	.word	index@(_Z14MatrixMultiplyPfS_S_ii)
        /*0008*/ 	.word	0x00000020


	//----- nvinfo : EIATTR_FRAME_SIZE
	.align		4
.L_1:
        /*000c*/ 	.byte	0x04, 0x11
        /*000e*/ 	.short	(.L_3 - .L_2)
	.align		4
.L_2:
        /*0010*/ 	.word	index@(_Z14MatrixMultiplyPfS_S_ii)
        /*0014*/ 	.word	0x00000000


	//----- nvinfo : EIATTR_MIN_STACK_SIZE
	.align		4
.L_3:
        /*0018*/ 	.byte	0x04, 0x12
        /*001a*/ 	.short	(.L_5 - .L_4)
	.align		4
.L_4:
        /*001c*/ 	.word	index@(_Z14MatrixMultiplyPfS_S_ii)
        /*0020*/ 	.word	0x00000000
.L_5:


//--------------------- .nv.compat                --------------------------
	.section	.nv.compat,"",@"SHT_CUDA_COMPAT_INFO"
	.align	4
        /*0000*/ 	.byte	0x02, 0x09, 0x00, 0x00, 0x02, 0x02, 0x01, 0x00, 0x02, 0x05, 0x05, 0x00, 0x03, 0x07, 0x01, 0x01
        /*0010*/ 	.byte	0x02, 0x03, 0x00, 0x00, 0x02, 0x06, 0x01, 0x00, 0x04, 0x0b, 0x08, 0x00, 0x09, 0x00, 0x00, 0x00
        /*0020*/ 	.byte	0x00, 0x00, 0x00, 0x00


//--------------------- .nv.info._Z14MatrixMultiplyPfS_S_ii --------------------------
	.section	.nv.info._Z14MatrixMultiplyPfS_S_ii,"",@"SHT_CUDA_INFO"
	.sectionflags	@""
	.align	4


	//----- nvinfo : EIATTR_CUDA_API_VERSION
	.align		4
        /*0000*/ 	.byte	0x04, 0x37
        /*0002*/ 	.short	(.L_7 - .L_6)
.L_6:
        /*0004*/ 	.word	0x00000082


	//----- nvinfo : EIATTR_KPARAM_INFO
	.align		4
.L_7:
        /*0008*/ 	.byte	0x04, 0x17
        /*000a*/ 	.short	(.L_9 - .L_8)
.L_8:
        /*000c*/ 	.word	0x00000000
        /*0010*/ 	.short	0x0004
        /*0012*/ 	.short	0x001c
        /*0014*/ 	.byte	0x00, 0xf0, 0x11, 0x00


	//----- nvinfo : EIATTR_KPARAM_INFO
	.align		4
.L_9:
        /*0018*/ 	.byte	0x04, 0x17
        /*001a*/ 	.short	(.L_11 - .L_10)
.L_10:
        /*001c*/ 	.word	0x00000000
        /*0020*/ 	.short	0x0003
        /*0022*/ 	.short	0x0018
        /*0024*/ 	.byte	0x00, 0xf0, 0x11, 0x00


	//----- nvinfo : EIATTR_KPARAM_INFO
	.align		4
.L_11:
        /*0028*/ 	.byte	0x04, 0x17
        /*002a*/ 	.short	(.L_13 - .L_12)
.L_12:
        /*002c*/ 	.word	0x00000000
        /*0030*/ 	.short	0x0002
        /*0032*/ 	.short	0x0010
        /*0034*/ 	.byte	0x00, 0xf5, 0x21, 0x00


	//----- nvinfo : EIATTR_KPARAM_INFO
	.align		4
.L_13:
        /*0038*/ 	.byte	0x04, 0x17
        /*003a*/ 	.short	(.L_15 - .L_14)
.L_14:
        /*003c*/ 	.word	0x00000000
        /*0040*/ 	.short	0x0001
        /*0042*/ 	.short	0x0008
        /*0044*/ 	.byte	0x00, 0xf5, 0x21, 0x00


	//----- nvinfo : EIATTR_KPARAM_INFO
	.align		4
.L_15:
        /*0048*/ 	.byte	0x04, 0x17
        /*004a*/ 	.short	(.L_17 - .L_16)
.L_16:
        /*004c*/ 	.word	0x00000000
        /*0050*/ 	.short	0x0000
        /*0052*/ 	.short	0x0000
        /*0054*/ 	.byte	0x00, 0xf5, 0x21, 0x00


	//----- nvinfo : EIATTR_SPARSE_MMA_MASK
	.align		4
.L_17:
        /*0058*/ 	.byte	0x03, 0x50
        /*005a*/ 	.short	0x0000


	//----- nvinfo : EIATTR_MAXREG_COUNT
	.align		4
        /*005c*/ 	.byte	0x03, 0x1b
        /*005e*/ 	.short	0x00ff


	//----- nvinfo : EIATTR_NUM_BARRIERS
	.align		4
        /*0060*/ 	.byte	0x02, 0x4c
        /*0062*/ 	.byte	0x01
	.zero		1


	//----- nvinfo : EIATTR_MERCURY_ISA_VERSION
	.align		4
        /*0064*/ 	.byte	0x03, 0x5f
        /*0066*/ 	.short	0x0101


	//----- nvinfo : EIATTR_VRC_CTA_INIT_COUNT
	.align		4
        /*0068*/ 	.byte	0x02, 0x4a
	.zero		1
	.zero		1


	//----- nvinfo : EIATTR_EXIT_INSTR_OFFSETS
	.align		4
        /*006c*/ 	.byte	0x04, 0x1c
        /*006e*/ 	.short	(.L_19 - .L_18)


	//   ....[0]....
.L_18:
        /*0070*/ 	.word	0x00000030


	//   ....[1]....
        /*0074*/ 	.word	0x00000f50


	//----- nvinfo : EIATTR_CBANK_PARAM_SIZE
	.align		4
.L_19:
        /*0078*/ 	.byte	0x03, 0x19
        /*007a*/ 	.short	0x0020


	//----- nvinfo : EIATTR_PARAM_CBANK
	.align		4
        /*007c*/ 	.byte	0x04, 0x0a
        /*007e*/ 	.short	(.L_21 - .L_20)
	.align		4
.L_20:
        /*0080*/ 	.word	index@(.nv.constant0._Z14MatrixMultiplyPfS_S_ii)
        /*0084*/ 	.short	0x0380
        /*0086*/ 	.short	0x0020


	//----- nvinfo : EIATTR_SW_WAR
	.align		4
.L_21:
        /*0088*/ 	.byte	0x04, 0x36
        /*008a*/ 	.short	(.L_23 - .L_22)
.L_22:
        /*008c*/ 	.word	0x00000008
.L_23:


//--------------------- .nv.callgraph             --------------------------
	.section	.nv.callgraph,"",@"SHT_CUDA_CALLGRAPH"
	.align	4
	.sectionentsize	8
	.align		4
        /*0000*/ 	.word	0x00000000
	.align		4
        /*0004*/ 	.word	0xffffffff
	.align		4
        /*0008*/ 	.word	0x00000000
	.align		4
        /*000c*/ 	.word	0xfffffffe
	.align		4
        /*0010*/ 	.word	0x00000000
	.align		4
        /*0014*/ 	.word	0xfffffffd
	.align		4
        /*0018*/ 	.word	0x00000000
	.align		4
        /*001c*/ 	.word	0xfffffffc


//--------------------- .text._Z14MatrixMultiplyPfS_S_ii --------------------------
	.section	.text._Z14MatrixMultiplyPfS_S_ii,"ax",@progbits
	.align	128
        .global         _Z14MatrixMultiplyPfS_S_ii
        .type           _Z14MatrixMultiplyPfS_S_ii,@function
        .size           _Z14MatrixMultiplyPfS_S_ii,(.L_x_9 - _Z14MatrixMultiplyPfS_S_ii)
        .other          _Z14MatrixMultiplyPfS_S_ii,@"STO_CUDA_ENTRY STV_DEFAULT"
_Z14MatrixMultiplyPfS_S_ii:
.text._Z14MatrixMultiplyPfS_S_ii:
[----:B------:R-:W-:Y:S08]  /*0000*/  LDC R1, c[0x0][0x37c] ;  /* 0x0000df00ff017b82 */ /* 0x000ff00000000800 */
[----:B------:R-:W0:Y:S02]  /*0010*/  LDC R0, c[0x0][0x398] ;  /* 0x0000e600ff007b82 */ /* 0x000e240000000800 */
[----:B0-----:R-:W-:-:S13]  /*0020*/  ISETP.GE.AND P0, PT, R0, 0x1, PT ;  /* 0x000000010000780c */ /* 0x001fda0003f06270 */
[----:B------:R-:W-:Y:S05]  /*0030*/  @!P0 EXIT ;  /* 0x000000000000894d */ /* 0x000fea0003800000 */
[----:B------:R-:W0:Y:S01]  /*0040*/  LDCU UR6, c[0x0][0x39c] ;  /* 0x00007380ff0677ac */ /* 0x000e220008000800 */
[----:B------:R-:W-:Y:S01]  /*0050*/  R2UR UR4, R0 ;  /* 0x00000000000472ca */ /* 0x000fe200000e0000 */
[----:B------:R-:W1:-:S12]  /*0060*/  LDCU.64 UR14, c[0x0][0x358] ;  /* 0x00006b00ff0e77ac */ /* 0x000e580008000a00 */
[----:B0-----:R-:W-:-:S04]  /*0070*/  UIMAD UR6, UR4, UR6, URZ ;  /* 0x00000006040672a4 */ /* 0x001fc8000f8e02ff */
[----:B------:R-:W-:Y:S02]  /*0080*/  ULOP3.LUT UR4, UR6, 0x400, URZ, 0x3c, !UPT ;  /* 0x0000040006047892 */ /* 0x000fe4000f8e3cff */
[----:B------:R-:W-:Y:S01]  /*0090*/  MOV R0, UR6 ;  /* 0x0000000600007c02 */ /* 0x000fe20008000f00 */
[----:B------:R-:W-:Y:S02]  /*00a0*/  UIADD3 UR11, UPT, UPT, UR6, -0x1, URZ ;  /* 0xffffffff060b7890 */ /* 0x000fe4000fffe0ff */
[----:B------:R-:W-:Y:S01]  /*00b0*/  USHF.L.U32 UR13, UR6, 0x2, URZ ;  /* 0x00000002060d7899 */ /* 0x000fe200080006ff */
[-C--:B------:R-:W-:Y:S01]  /*00c0*/  IABS R6, R0.reuse ;  /* 0x0000000000067213 */ /* 0x080fe20000000000 */
[----:B------:R-:W-:Y:S01]  /*00d0*/  ULEA.HI UR12, UR11, 0x1, URZ, 0x1e ;  /* 0x000000010b0c7891 */ /* 0x000fe2000f8ff0ff */
[----:B------:R-:W-:Y:S02]  /*00e0*/  IABS R7, R0 ;  /* 0x0000000000077213 */ /* 0x000fe40000000000 */
[----:B------:R-:W0:Y:S01]  /*00f0*/  I2F.RP R4, R6 ;  /* 0x0000000600047306 */ /* 0x000e220000209400 */
[----:B------:R-:W-:Y:S01]  /*0100*/  ISETP.LE.AND P1, PT, RZ, UR4, PT ;  /* 0x00000004ff007c0c */ /* 0x000fe2000bf23270 */
[----:B------:R-:W-:-:S04]  /*0110*/  ULOP3.LUT UR4, UR12, 0x7ffffffc, URZ, 0xc0, !UPT ;  /* 0x7ffffffc0c047892 */ /* 0x000fc8000f8ec0ff */
[----:B------:R-:W-:-:S03]  /*0120*/  UIADD3 UR8, UPT, UPT, -UR4, URZ, URZ ;  /* 0x000000ff04087290 */ /* 0x000fc6000fffe1ff */
[----:B------:R-:W-:Y:S01]  /*0130*/  UMOV UR4, URZ ;  /* 0x000000ff00047c82 */ /* 0x000fe20008000000 */
[----:B0-----:R-:W0:Y:S02]  /*0140*/  MUFU.RCP R4, R4 ;  /* 0x0000000400047308 */ /* 0x001e240000001000 */
[----:B0-----:R-:W-:-:S06]  /*0150*/  IADD3 R2, PT, PT, R4, 0xffffffe, RZ ;  /* 0x0ffffffe04027810 */ /* 0x001fcc0007ffe0ff */
[----:B------:R0:W2:Y:S02]  /*0160*/  F2I.FTZ.U32.TRUNC.NTZ R3, R2 ;  /* 0x0000000200037305 */ /* 0x0000a4000021f000 */
[----:B0-----:R-:W-:Y:S01]  /*0170*/  HFMA2 R2, -RZ, RZ, 0, 0 ;  /* 0x00000000ff027431 */ /* 0x001fe200000001ff */
[----:B--2---:R-:W-:-:S05]  /*0180*/  IADD3 R5, PT, PT, RZ, -R3, RZ ;  /* 0x80000003ff057210 */ /* 0x004fca0007ffe0ff */
[----:B------:R-:W-:-:S04]  /*0190*/  IMAD R5, R5, R6, RZ ;  /* 0x0000000605057224 */ /* 0x000fc800078e02ff */
[----:B------:R-:W-:Y:S01]  /*01a0*/  IMAD.HI.U32 R3, R3, R5, R2 ;  /* 0x0000000503037227 */ /* 0x000fe200078e0002 */
[----:B------:R-:W-:-:S05]  /*01b0*/  IADD3 R5, PT, PT, RZ, -R7, RZ ;  /* 0x80000007ff057210 */ /* 0x000fca0007ffe0ff */
[----:B------:R-:W-:-:S04]  /*01c0*/  IMAD.HI.U32 R8, R3, 0x400, RZ ;  /* 0x0000040003087827 */ /* 0x000fc800078e00ff */
[----:B------:R-:W-:-:S05]  /*01d0*/  IMAD R3, R8, R5, 0x400 ;  /* 0x0000040008037424 */ /* 0x000fca00078e0205 */
[----:B------:R-:W-:-:S13]  /*01e0*/  ISETP.GT.U32.AND P2, PT, R6, R3, PT ;  /* 0x000000030600720c */ /* 0x000fda0003f44070 */
[-C--:B------:R-:W-:Y:S02]  /*01f0*/  @!P2 IADD3 R3, PT, PT, R3, -R6.reuse, RZ ;  /* 0x800000060303a210 */ /* 0x080fe40007ffe0ff */
[----:B------:R-:W-:Y:S02]  /*0200*/  @!P2 IADD3 R8, PT, PT, R8, 0x1, RZ ;  /* 0x000000010808a810 */ /* 0x000fe40007ffe0ff */
[----:B------:R-:W-:Y:S02]  /*0210*/  ISETP.GE.U32.AND P0, PT, R3, R6, PT ;  /* 0x000000060300720c */ /* 0x000fe40003f06070 */
[----:B------:R-:W-:-:S11]  /*0220*/  ISETP.NE.AND P2, PT, RZ, UR6, PT ;  /* 0x00000006ff007c0c */ /* 0x000fd6000bf45270 */
[----:B------:R-:W-:-:S04]  /*0230*/  @P0 IADD3 R8, PT, PT, R8, 0x1, RZ ;  /* 0x0000000108080810 */ /* 0x000fc80007ffe0ff */
[----:B------:R-:W-:Y:S02]  /*0240*/  @!P1 IADD3 R8, PT, PT, -R8, RZ, RZ ;  /* 0x000000ff08089210 */ /* 0x000fe40007ffe1ff */
[----:B-1----:R-:W-:-:S07]  /*0250*/  @!P2 LOP3.LUT R8, RZ, UR6, RZ, 0x33, !PT ;  /* 0x00000006ff08ac12 */ /* 0x002fce000f8e33ff */
.L_x_7:
[----:B01----:R-:W0:Y:S01]  /*0260*/  S2R R3, SR_CgaCtaId ;  /* 0x0000000000037919 */ /* 0x003e220000008800 */
[----:B------:R-:W-:Y:S01]  /*0270*/  MOV R2, 0x400 ;  /* 0x0000040000027802 */ /* 0x000fe20000000f00 */
[----:B------:R-:W-:Y:S01]  /*0280*/  UMOV UR5, URZ ;  /* 0x000000ff00057c82 */ /* 0x000fe20008000000 */
[----:B------:R-:W1:Y:S02]  /*0290*/  S2R R9, SR_TID.Y ;  /* 0x0000000000097919 */ /* 0x000e640000002200 */
[----:B0-----:R-:W-:Y:S02]  /*02a0*/  LEA R2, R3, R2, 0x18 ;  /* 0x0000000203027211 */ /* 0x001fe400078ec0ff */
[----:B-1----:R-:W-:-:S05]  /*02b0*/  IADD3 R9, PT, PT, R9, UR4, RZ ;  /* 0x0000000409097c10 */ /* 0x002fca000fffe0ff */
[C---:B------:R-:W-:Y:S02]  /*02c0*/  IMAD R2, R9.reuse, UR13, R2 ;  /* 0x0000000d09027c24 */ /* 0x040fe4000f8e0202 */
[----:B------:R-:W-:-:S03]  /*02d0*/  IMAD R10, R9, UR6, RZ ;  /* 0x00000006090a7c24 */ /* 0x000fc6000f8e02ff */
[----:B------:R-:W-:-:S07]  /*02e0*/  IADD3 R11, PT, PT, R2, 0x20, RZ ;  /* 0x00000020020b7810 */ /* 0x000fce0007ffe0ff */
.L_x_6:
[----:B------:R-:W-:-:S13]  /*02f0*/  ISETP.GE.AND P0, PT, R8, 0x1, PT ;  /* 0x000000010800780c */ /* 0x000fda0003f06270 */
[----:B01----:R-:W-:Y:S05]  /*0300*/  @!P0 BRA `(.L_x_0) ;  /* 0x0000000800f48947 */ /* 0x003fea0003800000 */
[----:B------:R-:W0:Y:S01]  /*0310*/  S2R R6, SR_TID.Y ;  /* 0x0000000000067919 */ /* 0x000e220000002200 */
[----:B------:R-:W0:Y:S01]  /*0320*/  S2UR UR7, SR_CTAID.Y ;  /* 0x00000000000779c3 */ /* 0x000e220000002600 */
[----:B------:R-:W-:Y:S01]  /*0330*/  HFMA2 R21, -RZ, RZ, 0, 0 ;  /* 0x00000000ff157431 */ /* 0x000fe200000001ff */
[----:B------:R-:W-:Y:S01]  /*0340*/  MOV R14, RZ ;  /* 0x000000ff000e7202 */ /* 0x000fe20000000f00 */
[----:B------:R-:W1:Y:S05]  /*0350*/  S2R R4, SR_TID.X ;  /* 0x0000000000047919 */ /* 0x000e6a0000002100 */
[----:B------:R-:W0:Y:S08]  /*0360*/  LDC.64 R12, c[0x0][0x398] ;  /* 0x0000e600ff0c7b82 */ /* 0x000e300000000a00 */
[----:B------:R-:W2:Y:S08]  /*0370*/  S2UR UR9, SR_CTAID.X ;  /* 0x00000000000979c3 */ /* 0x000eb00000002500 */
[----:B------:R-:W3:Y:S08]  /*0380*/  S2UR UR10, SR_CgaCtaId ;  /* 0x00000000000a79c3 */ /* 0x000ef00000008800 */
[----:B------:R-:W4:Y:S01]  /*0390*/  LDC.64 R2, c[0x0][0x390] ;  /* 0x0000e400ff027b82 */ /* 0x000f220000000a00 */
[----:B0-----:R-:W-:Y:S01]  /*03a0*/  IMAD R5, R13, UR7, R6 ;  /* 0x000000070d057c24 */ /* 0x001fe2000f8e0206 */
[----:B-1----:R-:W-:-:S03]  /*03b0*/  IADD3 R16, PT, PT, R10, UR5, R4 ;  /* 0x000000050a107c10 */ /* 0x002fc6000fffe004 */
[-C--:B------:R-:W-:Y:S02]  /*03c0*/  IMAD R5, R5, R12.reuse, UR4 ;  /* 0x0000000405057e24 */ /* 0x080fe4000f8e020c */
[----:B--2---:R-:W-:Y:S01]  /*03d0*/  IMAD R7, R13, UR9, R4 ;  /* 0x000000090d077c24 */ /* 0x004fe2000f8e0204 */
[----:B------:R-:W-:Y:S02]  /*03e0*/  UMOV UR9, 0x400 ;  /* 0x0000040000097882 */ /* 0x000fe40000000000 */
[----:B------:R-:W-:Y:S01]  /*03f0*/  SHF.L.U32 R5, R5, 0xa, RZ ;  /* 0x0000000a05057819 */ /* 0x000fe200000006ff */
[----:B------:R-:W-:Y:S01]  /*0400*/  UIADD3 UR7, UPT, UPT, UR9, 0x4000, URZ ;  /* 0x0000400009077890 */ /* 0x000fe2000fffe0ff */
[----:B------:R-:W-:Y:S01]  /*0410*/  IMAD R12, R7, R12, UR5 ;  /* 0x00000005070c7e24 */ /* 0x000fe2000f8e020c */
[C---:B------:R-:W-:Y:S02]  /*0420*/  IADD3 R13, PT, PT, R4.reuse, UR5, RZ ;  /* 0x00000005040d7c10 */ /* 0x040fe4000fffe0ff */
[----:B------:R-:W-:Y:S01]  /*0430*/  LOP3.LUT R19, R4, R5, RZ, 0xfc, !PT ;  /* 0x0000000504137212 */ /* 0x000fe200078efcff */
[----:B---3--:R-:W-:Y:S01]  /*0440*/  ULEA UR9, UR10, UR9, 0x18 ;  /* 0x000000090a097291 */ /* 0x008fe2000f8ec0ff */
[----:B------:R-:W-:Y:S01]  /*0450*/  IMAD.IADD R7, R5, 0x1, R12 ;  /* 0x0000000105077824 */ /* 0x000fe200078e020c */
[----:B------:R-:W-:Y:S01]  /*0460*/  ULEA UR7, UR10, UR7, 0x18 ;  /* 0x000000070a077291 */ /* 0x000fe2000f8ec0ff */
[----:B------:R-:W-:-:S03]  /*0470*/  IADD3 R19, PT, PT, R19, UR5, RZ ;  /* 0x0000000513137c10 */ /* 0x000fc6000fffe0ff */
[C---:B------:R-:W-:Y:S01]  /*0480*/  LEA R15, R16.reuse, UR9, 0x2 ;  /* 0x00000009100f7c11 */ /* 0x040fe2000f8e10ff */
[----:B----4-:R-:W-:Y:S01]  /*0490*/  IMAD.WIDE R2, R7, 0x4, R2 ;  /* 0x0000000407027825 */ /* 0x010fe200078e0202 */
[----:B------:R-:W-:Y:S02]  /*04a0*/  LEA R16, R16, UR7, 0x2 ;  /* 0x0000000710107c11 */ /* 0x000fe4000f8e10ff */
[----:B------:R-:W-:-:S07]  /*04b0*/  LEA R17, R13, UR7, 0x2 ;  /* 0x000000070d117c11 */ /* 0x000fce000f8e10ff */
.L_x_5:
[----:B0-----:R-:W0:Y:S01]  /*04c0*/  LDC.64 R6, c[0x0][0x380] ;  /* 0x0000e000ff067b82 */ /* 0x001e220000000a00 */
[C---:B------:R-:W-:Y:S02]  /*04d0*/  IMAD R25, R14.reuse, UR6, R9 ;  /* 0x000000060e197c24 */ /* 0x040fe4000f8e0209 */
[----:B------:R-:W-:-:S03]  /*04e0*/  IMAD R23, R14, UR6, R19 ;  /* 0x000000060e177c24 */ /* 0x000fc6000f8e0213 */
[----:B------:R-:W-:Y:S02]  /*04f0*/  LEA R25, R25, R12, 0xa ;  /* 0x0000000c19197211 */ /* 0x000fe400078e50ff */
[----:B-1----:R-:W1:Y:S01]  /*0500*/  LDC.64 R4, c[0x0][0x388] ;  /* 0x0000e200ff047b82 */ /* 0x002e620000000a00 */
[----:B0-----:R-:W-:-:S06]  /*0510*/  IMAD.WIDE R6, R23, 0x4, R6 ;  /* 0x0000000417067825 */ /* 0x001fcc00078e0206 */
[----:B------:R-:W2:Y:S01]  /*0520*/  LDG.E R6, desc[UR14][R6.64] ;  /* 0x0000000e06067981 */ /* 0x000ea2000c1e1900 */
[----:B-1----:R-:W-:-:S06]  /*0530*/  IMAD.WIDE R4, R25, 0x4, R4 ;  /* 0x0000000419047825 */ /* 0x002fcc00078e0204 */
[----:B------:R-:W3:Y:S01]  /*0540*/  LDG.E R5, desc[UR14][R4.64] ;  /* 0x0000000e04057981 */ /* 0x000ee2000c1e1900 */
[----:B------:R-:W-:Y:S01]  /*0550*/  UISETP.GE.AND UP0, UPT, UR6, 0x1, UPT ;  /* 0x000000010600788c */ /* 0x000fe2000bf06270 */
[----:B------:R-:W-:-:S04]  /*0560*/  IADD3 R14, PT, PT, R14, 0x1, RZ ;  /* 0x000000010e0e7810 */ /* 0x000fc80007ffe0ff */
[----:B------:R-:W-:Y:S01]  /*0570*/  ISETP.NE.AND P0, PT, R14, R8, PT ;  /* 0x000000080e00720c */ /* 0x000fe20003f05270 */
[----:B--2---:R0:W-:Y:S04]  /*0580*/  STS [R15], R6 ;  /* 0x000000060f007388 */ /* 0x0041e80000000800 */
[----:B---3--:R0:W-:Y:S01]  /*0590*/  STS [R16], R5 ;  /* 0x0000000510007388 */ /* 0x0081e20000000800 */
[----:B------:R-:W-:Y:S06]  /*05a0*/  BAR.SYNC.DEFER_BLOCKING 0x0 ;  /* 0x0000000000007b1d */ /* 0x000fec0000010000 */
[----:B------:R-:W-:Y:S05]  /*05b0*/  BRA.U !UP0, `(.L_x_1) ;  /* 0x0000000908407547 */ /* 0x000fea000b800000 */
[----:B------:R-:W-:Y:S01]  /*05c0*/  UISETP.GE.U32.AND UP1, UPT, UR11, 0xc, UPT ;  /* 0x0000000c0b00788c */ /* 0x000fe2000bf26070 */
[----:B------:R-:W-:Y:S01]  /*05d0*/  HFMA2 R4, -RZ, RZ, 0, 0 ;  /* 0x00000000ff047431 */ /* 0x000fe200000001ff */
[----:B------:R-:W-:-:S07]  /*05e0*/  ULOP3.LUT UP0, URZ, UR12, 0x3, URZ, 0xc0, !UPT ;  /* 0x000000030cff7892 */ /* 0x000fce000f80c0ff */
[----:B------:R-:W-:Y:S05]  /*05f0*/  BRA.U !UP1, `(.L_x_2) ;  /* 0x0000000509207547 */ /* 0x000fea000b800000 */
[----:B------:R-:W-:Y:S01]  /*0600*/  MOV R4, RZ ;  /* 0x000000ff00047202 */ /* 0x000fe20000000f00 */
[----:B0-----:R-:W-:Y:S01]  /*0610*/  IMAD.MOV.U32 R6, RZ, RZ, R11 ;  /* 0x000000ffff067224 */ /* 0x001fe200078e000b */
[----:B------:R-:W-:Y:S01]  /*0620*/  MOV R5, R17 ;  /* 0x0000001100057202 */ /* 0x000fe20000000f00 */
[----:B------:R-:W-:-:S06]  /*0630*/  UMOV UR7, UR8 ;  /* 0x0000000800077c82 */ /* 0x000fcc0008000000 */
.L_x_3:
[----:B------:R-:W-:Y:S01]  /*0640*/  LDS R22, [R6+-0x20] ;  /* 0xffffe00006167984 */ /* 0x000fe20000000800 */
[CC--:B------:R-:W-:Y:S01]  /*0650*/  LEA R23, R0.reuse, R5.reuse, 0x3 ;  /* 0x0000000500177211 */ /* 0x0c0fe200078e18ff */
[----:B------:R-:W-:Y:S01]  /*0660*/  IMAD R7, R0, 0xc, R5 ;  /* 0x0000000c00077824 */ /* 0x000fe200078e0205 */
[----:B------:R-:W-:Y:S01]  /*0670*/  UIADD3 UR7, UPT, UPT, UR7, 0x4, URZ ;  /* 0x0000000407077890 */ /* 0x000fe2000fffe0ff */
[----:B------:R-:W0:Y:S01]  /*0680*/  LDS R24, [R5] ;  /* 0x0000000005187984 */ /* 0x000e220000000800 */
[----:B------:R-:W-:Y:S02]  /*0690*/  IADD3 R4, PT, PT, R4, 0x10, RZ ;  /* 0x0000001004047810 */ /* 0x000fe40007ffe0ff */
[----:B------:R-:W-:Y:S01]  /*06a0*/  UISETP.NE.AND UP1, UPT, UR7, URZ, UPT ;  /* 0x000000ff0700728c */ /* 0x000fe2000bf25270 */
[----:B------:R-:W-:Y:S04]  /*06b0*/  LDS R25, [R6+-0x1c] ;  /* 0xffffe40006197984 */ /* 0x000fe80000000800 */
[----:B------:R-:W1:Y:S04]  /*06c0*/  LDS R26, [R5+UR13] ;  /* 0x0000000d051a7984 */ /* 0x000e680008000800 */
[----:B------:R-:W-:Y:S04]  /*06d0*/  LDS R23, [R23] ;  /* 0x0000000017177984 */ /* 0x000fe80000000800 */
[----:B------:R-:W2:Y:S04]  /*06e0*/  LDS R20, [R6+-0x18] ;  /* 0xffffe80006147984 */ /* 0x000ea80000000800 */
[----:B------:R-:W-:Y:S04]  /*06f0*/  LDS R7, [R7] ;  /* 0x0000000007077984 */ /* 0x000fe80000000800 */
[----:B------:R-:W3:Y:S01]  /*0700*/  LDS R18, [R6+-0x14] ;  /* 0xffffec0006127984 */ /* 0x000ee20000000800 */
[----:B0-----:R-:W-:Y:S01]  /*0710*/  FFMA R22, R22, R24, R21 ;  /* 0x0000001816167223 */ /* 0x001fe20000000015 */
[C---:B------:R-:W-:Y:S01]  /*0720*/  LEA R21, R0.reuse, R5, 0x4 ;  /* 0x0000000500157211 */ /* 0x040fe200078e20ff */
[----:B------:R-:W-:-:S05]  /*0730*/  IMAD R24, R0, 0x18, R5 ;  /* 0x0000001800187824 */ /* 0x000fca00078e0205 */
[----:B------:R-:W-:Y:S01]  /*0740*/  LDS R21, [R21] ;  /* 0x0000000015157984 */ /* 0x000fe20000000800 */
[----:B-1----:R-:W-:Y:S01]  /*0750*/  FFMA R25, R25, R26, R22 ;  /* 0x0000001a19197223 */ /* 0x002fe20000000016 */
[----:B------:R-:W-:Y:S02]  /*0760*/  IMAD R26, R0, 0x14, R5 ;  /* 0x00000014001a7824 */ /* 0x000fe400078e0205 */
[----:B------:R-:W-:Y:S04]  /*0770*/  LDS R22, [R6+-0xc] ;  /* 0xfffff40006167984 */ /* 0x000fe80000000800 */
[----:B------:R-:W-:Y:S01]  /*0780*/  LDS R26, [R26] ;  /* 0x000000001a1a7984 */ /* 0x000fe20000000800 */
[----:B--2---:R-:W-:-:S03]  /*0790*/  FFMA R25, R20, R23, R25 ;  /* 0x0000001714197223 */ /* 0x004fc60000000019 */
[----:B------:R-:W0:Y:S04]  /*07a0*/  LDS R20, [R6+-0x10] ;  /* 0xfffff00006147984 */ /* 0x000e280000000800 */
[----:B------:R-:W-:Y:S01]  /*07b0*/  LDS R24, [R24] ;  /* 0x0000000018187984 */ /* 0x000fe20000000800 */
[----:B---3--:R-:W-:Y:S01]  /*07c0*/  FFMA R25, R18, R7, R25 ;  /* 0x0000000712197223 */ /* 0x008fe20000000019 */
[----:B------:R-:W-:Y:S02]  /*07d0*/  IMAD R18, R0, 0x1c, R5 ;  /* 0x0000001c00127824 */ /* 0x000fe400078e0205 */
[----:B------:R-:W1:Y:S04]  /*07e0*/  LDS R23, [R6+-0x8] ;  /* 0xfffff80006177984 */ /* 0x000e680000000800 */
[----:B------:R-:W-:Y:S04]  /*07f0*/  LDS R18, [R18] ;  /* 0x0000000012127984 */ /* 0x000fe80000000800 */
[----:B------:R-:W2:Y:S01]  /*0800*/  LDS R7, [R6+-0x4] ;  /* 0xfffffc0006077984 */ /* 0x000ea20000000800 */
[----:B0-----:R-:W-:Y:S01]  /*0810*/  FFMA R25, R20, R21, R25 ;  /* 0x0000001514197223 */ /* 0x001fe20000000019 */
[----:B------:R-:W-:-:S02]  /*0820*/  LEA R21, R0, R5, 0x5 ;  /* 0x0000000500157211 */ /* 0x000fc400078e28ff */
[----:B------:R-:W-:Y:S01]  /*0830*/  LDS R20, [R6] ;  /* 0x0000000006147984 */ /* 0x000fe20000000800 */
[----:B------:R-:W-:Y:S01]  /*0840*/  FFMA R22, R22, R26, R25 ;  /* 0x0000001a16167223 */ /* 0x000fe20000000019 */
[C-C-:B------:R-:W-:Y:S02]  /*0850*/  IMAD R26, R0.reuse, 0x24, R5.reuse ;  /* 0x00000024001a7824 */ /* 0x140fe400078e0205 */
[----:B------:R-:W0:Y:S01]  /*0860*/  LDS R21, [R21] ;  /* 0x0000000015157984 */ /* 0x000e220000000800 */
[----:B-1----:R-:W-:Y:S01]  /*0870*/  FFMA R22, R23, R24, R22 ;  /* 0x0000001817167223 */ /* 0x002fe20000000016 */
[C-C-:B------:R-:W-:Y:S02]  /*0880*/  IMAD R24, R0.reuse, 0x28, R5.reuse ;  /* 0x0000002800187824 */ /* 0x140fe400078e0205 */
[----:B------:R-:W-:Y:S04]  /*0890*/  LDS R26, [R26] ;  /* 0x000000001a1a7984 */ /* 0x000fe80000000800 */
[----:B------:R-:W-:Y:S01]  /*08a0*/  LDS R24, [R24] ;  /* 0x0000000018187984 */ /* 0x000fe20000000800 */
[----:B--2---:R-:W-:Y:S01]  /*08b0*/  FFMA R25, R7, R18, R22 ;  /* 0x0000001207197223 */ /* 0x004fe20000000016 */
[----:B------:R-:W-:-:S02]  /*08c0*/  IMAD R7, R0, 0x2c, R5 ;  /* 0x0000002c00077824 */ /* 0x000fc400078e0205 */
[----:B------:R-:W1:Y:S04]  /*08d0*/  LDS R22, [R6+0x4] ;  /* 0x0000040006167984 */ /* 0x000e680000000800 */
[----:B------:R-:W2:Y:S04]  /*08e0*/  LDS R23, [R6+0x8] ;  /* 0x0000080006177984 */ /* 0x000ea80000000800 */
[----:B------:R-:W-:Y:S04]  /*08f0*/  LDS R7, [R7] ;  /* 0x0000000007077984 */ /* 0x000fe80000000800 */
[----:B------:R-:W3:Y:S01]  /*0900*/  LDS R18, [R6+0xc] ;  /* 0x00000c0006127984 */ /* 0x000ee20000000800 */
[----:B0-----:R-:W-:Y:S01]  /*0910*/  FFMA R25, R20, R21, R25 ;  /* 0x0000001514197223 */ /* 0x001fe20000000019 */
[----:B------:R-:W-:-:S02]  /*0920*/  IMAD R21, R0, 0x30, R5 ;  /* 0x0000003000157824 */ /* 0x000fc400078e0205 */
[----:B------:R-:W-:Y:S04]  /*0930*/  LDS R20, [R6+0x10] ;  /* 0x0000100006147984 */ /* 0x000fe80000000800 */
[----:B------:R-:W0:Y:S01]  /*0940*/  LDS R21, [R21] ;  /* 0x0000000015157984 */ /* 0x000e220000000800 */
[----:B-1----:R-:W-:Y:S01]  /*0950*/  FFMA R22, R22, R26, R25 ;  /* 0x0000001a16167223 */ /* 0x002fe20000000019 */
[C-C-:B------:R-:W-:Y:S02]  /*0960*/  IMAD R25, R0.reuse, 0x3c, R5.reuse ;  /* 0x0000003c00197824 */ /* 0x140fe400078e0205 */
[----:B------:R-:W-:Y:S01]  /*0970*/  LDS R26, [R6+0x1c] ;  /* 0x00001c00061a7984 */ /* 0x000fe20000000800 */
[----:B--2---:R-:W-:Y:S01]  /*0980*/  FFMA R23, R23, R24, R22 ;  /* 0x0000001817177223 */ /* 0x004fe20000000016 */
[----:B------:R-:W-:-:S02]  /*0990*/  IMAD R22, R0, 0x34, R5 ;  /* 0x0000003400167824 */ /* 0x000fc400078e0205 */
[C---:B------:R-:W-:Y:S01]  /*09a0*/  IMAD R24, R0.reuse, 0x38, R5 ;  /* 0x0000003800187824 */ /* 0x040fe200078e0205 */
[----:B------:R-:W-:Y:S01]  /*09b0*/  LDS R25, [R25] ;  /* 0x0000000019197984 */ /* 0x000fe20000000800 */
[----:B------:R-:W-:Y:S01]  /*09c0*/  LEA R5, R0, R5, 0x6 ;  /* 0x0000000500057211 */ /* 0x000fe200078e30ff */
[----:B---3--:R-:W-:Y:S02]  /*09d0*/  FFMA R23, R18, R7, R23 ;  /* 0x0000000712177223 */ /* 0x008fe40000000017 */
[----:B------:R-:W-:Y:S04]  /*09e0*/  LDS R22, [R22] ;  /* 0x0000000016167984 */ /* 0x000fe80000000800 */
[----:B------:R-:W1:Y:S04]  /*09f0*/  LDS R7, [R6+0x14] ;  /* 0x0000140006077984 */ /* 0x000e680000000800 */
[----:B------:R-:W-:Y:S04]  /*0a00*/  LDS R24, [R24] ;  /* 0x0000000018187984 */ /* 0x000fe80000000800 */
[----:B------:R2:W3:Y:S02]  /*0a10*/  LDS R18, [R6+0x18] ;  /* 0x0000180006127984 */ /* 0x0004e40000000800 */
[----:B--2---:R-:W-:Y:S01]  /*0a20*/  IADD3 R6, PT, PT, R6, 0x40, RZ ;  /* 0x0000004006067810 */ /* 0x004fe20007ffe0ff */
[----:B0-----:R-:W-:-:S04]  /*0a30*/  FFMA R20, R20, R21, R23 ;  /* 0x0000001514147223 */ /* 0x001fc80000000017 */
[----:B-1----:R-:W-:-:S04]  /*0a40*/  FFMA R7, R7, R22, R20 ;  /* 0x0000001607077223 */ /* 0x002fc80000000014 */
[----:B---3--:R-:W-:-:S04]  /*0a50*/  FFMA R7, R18, R24, R7 ;  /* 0x0000001812077223 */ /* 0x008fc80000000007 */
[----:B------:R-:W-:Y:S01]  /*0a60*/  FFMA R21, R26, R25, R7 ;  /* 0x000000191a157223 */ /* 0x000fe20000000007 */
[----:B------:R-:W-:Y:S06]  /*0a70*/  BRA.U UP1, `(.L_x_3) ;  /* 0xfffffff901f07547 */ /* 0x000fec000b83ffff */
.L_x_2:
[----:B------:R-:W-:Y:S05]  /*0a80*/  BRA.U !UP0, `(.L_x_1) ;  /* 0x00000005080c7547 */ /* 0x000fea000b800000 */
[----:B------:R-:W-:Y:S02]  /*0a90*/  ULOP3.LUT UP1, URZ, UR11, 0xc, URZ, 0xc0, !UPT ;  /* 0x0000000c0bff7892 */ /* 0x000fe4000f82c0ff */
[----:B------:R-:W-:-:S07]  /*0aa0*/  ULOP3.LUT UP0, URZ, UR11, 0x4, URZ, 0xc0, !UPT ;  /* 0x000000040bff7892 */ /* 0x000fce000f80c0ff */
[----:B------:R-:W-:Y:S05]  /*0ab0*/  BRA.U !UP1, `(.L_x_4) ;  /* 0x0000000109a07547 */ /* 0x000fea000b800000 */
[----:B------:R-:W1:Y:S01]  /*0ac0*/  S2UR UR9, SR_CgaCtaId ;  /* 0x00000000000979c3 */ /* 0x000e620000008800 */
[----:B------:R-:W-:Y:S01]  /*0ad0*/  UMOV UR7, 0x400 ;  /* 0x0000040000077882 */ /* 0x000fe20000000000 */
[----:B0-----:R-:W-:Y:S01]  /*0ae0*/  IMAD R5, R4, UR6, R13 ;  /* 0x0000000604057c24 */ /* 0x001fe2000f8e020d */
[----:B------:R-:W-:Y:S01]  /*0af0*/  UIADD3 UR10, UPT, UPT, UR7, 0x4000, URZ ;  /* 0x00004000070a7890 */ /* 0x000fe2000fffe0ff */
[----:B------:R-:W-:Y:S02]  /*0b00*/  IADD3 R7, PT, PT, R10, R4, RZ ;  /* 0x000000040a077210 */ /* 0x000fe40007ffe0ff */
[----:B------:R-:W-:Y:S01]  /*0b10*/  IADD3 R4, PT, PT, R4, 0x8, RZ ;  /* 0x0000000804047810 */ /* 0x000fe20007ffe0ff */
[----:B-1----:R-:W-:Y:S02]  /*0b20*/  ULEA UR7, UR9, UR7, 0x18 ;  /* 0x0000000709077291 */ /* 0x002fe4000f8ec0ff */
[----:B------:R-:W-:-:S04]  /*0b30*/  ULEA UR10, UR9, UR10, 0x18 ;  /* 0x0000000a090a7291 */ /* 0x000fc8000f8ec0ff */
[----:B------:R-:W-:Y:S02]  /*0b40*/  LEA R7, R7, UR7, 0x2 ;  /* 0x0000000707077c11 */ /* 0x000fe4000f8e10ff */
[----:B------:R-:W-:-:S03]  /*0b50*/  LEA R22, R5, UR10, 0x2 ;  /* 0x0000000a05167c11 */ /* 0x000fc6000f8e10ff */
[----:B------:R-:W-:Y:S02]  /*0b60*/  LDS R6, [R7] ;  /* 0x0000000007067984 */ /* 0x000fe40000000800 */
[----:B------:R-:W-:Y:S02]  /*0b70*/  VIADD R25, R22, UR13 ;  /* 0x0000000d16197c36 */ /* 0x000fe40008000000 */
[----:B------:R-:W0:Y:S03]  /*0b80*/  LDS R5, [R22] ;  /* 0x0000000016057984 */ /* 0x000e260000000800 */
[----:B------:R-:W-:Y:S01]  /*0b90*/  IADD3 R26, PT, PT, R25, UR13, RZ ;  /* 0x0000000d191a7c10 */ /* 0x000fe2000fffe0ff */
[----:B------:R-:W-:Y:S03]  /*0ba0*/  LDS R20, [R7+0x4] ;  /* 0x0000040007147984 */ /* 0x000fe60000000800 */
[----:B------:R-:W-:Y:S01]  /*0bb0*/  IADD3 R28, PT, PT, R26, UR13, RZ ;  /* 0x0000000d1a1c7c10 */ /* 0x000fe2000fffe0ff */
[----:B------:R-:W1:Y:S03]  /*0bc0*/  LDS R24, [R22+UR13] ;  /* 0x0000000d16187984 */ /* 0x000e660008000800 */
[----:B------:R-:W-:Y:S01]  /*0bd0*/  IADD3 R29, PT, PT, R28, UR13, RZ ;  /* 0x0000000d1c1d7c10 */ /* 0x000fe2000fffe0ff */
[----:B------:R-:W-:Y:S04]  /*0be0*/  LDS R23, [R7+0x8] ;  /* 0x0000080007177984 */ /* 0x000fe80000000800 */
[----:B------:R2:W3:Y:S04]  /*0bf0*/  LDS R18, [R25+UR13] ;  /* 0x0000000d19127984 */ /* 0x0004e80008000800 */
[----:B------:R-:W-:Y:S01]  /*0c00*/  LDS R22, [R7+0x18] ;  /* 0x0000180007167984 */ /* 0x000fe20000000800 */
[----:B--2---:R-:W-:-:S04]  /*0c10*/  IADD3 R25, PT, PT, R29, UR13, RZ ;  /* 0x0000000d1d197c10 */ /* 0x004fc8000fffe0ff */
[----:B------:R-:W-:Y:S02]  /*0c20*/  IADD3 R27, PT, PT, R25, UR13, RZ ;  /* 0x0000000d191b7c10 */ /* 0x000fe4000fffe0ff */
[----:B------:R-:W-:Y:S04]  /*0c30*/  LDS R25, [R25+UR13] ;  /* 0x0000000d19197984 */ /* 0x000fe80008000800 */
[----:B------:R-:W-:Y:S01]  /*0c40*/  LDS R27, [R27+UR13] ;  /* 0x0000000d1b1b7984 */ /* 0x000fe20008000800 */
[----:B0-----:R-:W-:-:S03]  /*0c50*/  FFMA R21, R6, R5, R21 ;  /* 0x0000000506157223 */ /* 0x001fc60000000015 */
[----:B------:R-:W-:Y:S04]  /*0c60*/  LDS R5, [R7+0xc] ;  /* 0x00000c0007057984 */ /* 0x000fe80000000800 */
[----:B------:R-:W0:Y:S01]  /*0c70*/  LDS R6, [R26+UR13] ;  /* 0x0000000d1a067984 */ /* 0x000e220008000800 */
[----:B-1----:R-:W-:-:S03]  /*0c80*/  FFMA R24, R20, R24, R21 ;  /* 0x0000001814187223 */ /* 0x002fc60000000015 */
[----:B------:R-:W-:Y:S04]  /*0c90*/  LDS R20, [R7+0x10] ;  /* 0x0000100007147984 */ /* 0x000fe80000000800 */
[----:B------:R-:W1:Y:S01]  /*0ca0*/  LDS R21, [R28+UR13] ;  /* 0x0000000d1c157984 */ /* 0x000e620008000800 */
[----:B---3--:R-:W-:-:S03]  /*0cb0*/  FFMA R24, R23, R18, R24 ;  /* 0x0000001217187223 */ /* 0x008fc60000000018 */
[----:B------:R-:W-:Y:S04]  /*0cc0*/  LDS R18, [R7+0x14] ;  /* 0x0000140007127984 */ /* 0x000fe80000000800 */
[----:B------:R-:W2:Y:S04]  /*0cd0*/  LDS R23, [R29+UR13] ;  /* 0x0000000d1d177984 */ /* 0x000ea80008000800 */
[----:B------:R-:W3:Y:S01]  /*0ce0*/  LDS R26, [R7+0x1c] ;  /* 0x00001c00071a7984 */ /* 0x000ee20000000800 */
[----:B0-----:R-:W-:-:S04]  /*0cf0*/  FFMA R5, R5, R6, R24 ;  /* 0x0000000605057223 */ /* 0x001fc80000000018 */
[----:B-1----:R-:W-:-:S04]  /*0d00*/  FFMA R5, R20, R21, R5 ;  /* 0x0000001514057223 */ /* 0x002fc80000000005 */
[----:B--2---:R-:W-:-:S04]  /*0d10*/  FFMA R5, R18, R23, R5 ;  /* 0x0000001712057223 */ /* 0x004fc80000000005 */
[----:B------:R-:W-:-:S04]  /*0d20*/  FFMA R5, R22, R25, R5 ;  /* 0x0000001916057223 */ /* 0x000fc80000000005 */
[----:B---3--:R-:W-:-:S07]  /*0d30*/  FFMA R21, R26, R27, R5 ;  /* 0x0000001b1a157223 */ /* 0x008fce0000000005 */
.L_x_4:
[----:B------:R-:W-:Y:S05]  /*0d40*/  BRA.U UP0, `(.L_x_1) ;  /* 0x00000001005c7547 */ /* 0x000fea000b800000 */
[----:B------:R-:W1:Y:S01]  /*0d50*/  S2UR UR9, SR_CgaCtaId ;  /* 0x00000000000979c3 */ /* 0x000e620000008800 */
[----:B------:R-:W-:Y:S01]  /*0d60*/  UMOV UR7, 0x400 ;  /* 0x0000040000077882 */ /* 0x000fe20000000000 */
[----:B0-----:R-:W-:Y:S01]  /*0d70*/  IADD3 R5, PT, PT, R10, R4, RZ ;  /* 0x000000040a057210 */ /* 0x001fe20007ffe0ff */
[----:B------:R-:W-:Y:S01]  /*0d80*/  UIADD3 UR10, UPT, UPT, UR7, 0x4000, URZ ;  /* 0x00004000070a7890 */ /* 0x000fe2000fffe0ff */
[----:B------:R-:W-:Y:S01]  /*0d90*/  IMAD R4, R4, UR6, R13 ;  /* 0x0000000604047c24 */ /* 0x000fe2000f8e020d */
[----:B-1----:R-:W-:Y:S02]  /*0da0*/  ULEA UR7, UR9, UR7, 0x18 ;  /* 0x0000000709077291 */ /* 0x002fe4000f8ec0ff */
[----:B------:R-:W-:-:S04]  /*0db0*/  ULEA UR10, UR9, UR10, 0x18 ;  /* 0x0000000a090a7291 */ /* 0x000fc8000f8ec0ff */
[----:B------:R-:W-:Y:S02]  /*0dc0*/  LEA R5, R5, UR7, 0x2 ;  /* 0x0000000705057c11 */ /* 0x000fe4000f8e10ff */
[----:B------:R-:W-:-:S03]  /*0dd0*/  LEA R6, R4, UR10, 0x2 ;  /* 0x0000000a04067c11 */ /* 0x000fc6000f8e10ff */
[----:B------:R-:W-:Y:S01]  /*0de0*/  LDS R4, [R5] ;  /* 0x0000000005047984 */ /* 0x000fe20000000800 */
[----:B------:R-:W-:-:S03]  /*0df0*/  IADD3 R18, PT, PT, R6, UR13, RZ ;  /* 0x0000000d06127c10 */ /* 0x000fc6000fffe0ff */
[----:B------:R-:W0:Y:S01]  /*0e00*/  LDS R7, [R6] ;  /* 0x0000000006077984 */ /* 0x000e220000000800 */
[----:B------:R-:W-:-:S03]  /*0e10*/  IADD3 R22, PT, PT, R18, UR13, RZ ;  /* 0x0000000d12167c10 */ /* 0x000fc6000fffe0ff */
[----:B------:R-:W-:Y:S04]  /*0e20*/  LDS R23, [R5+0x4] ;  /* 0x0000040005177984 */ /* 0x000fe80000000800 */
[----:B------:R-:W1:Y:S04]  /*0e30*/  LDS R20, [R6+UR13] ;  /* 0x0000000d06147984 */ /* 0x000e680008000800 */
[----:B------:R-:W-:Y:S04]  /*0e40*/  LDS R25, [R5+0x8] ;  /* 0x0000080005197984 */ /* 0x000fe80000000800 */
[----:B------:R-:W2:Y:S04]  /*0e50*/  LDS R18, [R18+UR13] ;  /* 0x0000000d12127984 */ /* 0x000ea80008000800 */
[----:B------:R-:W-:Y:S04]  /*0e60*/  LDS R27, [R5+0xc] ;  /* 0x00000c00051b7984 */ /* 0x000fe80000000800 */
[----:B------:R-:W3:Y:S01]  /*0e70*/  LDS R22, [R22+UR13] ;  /* 0x0000000d16167984 */ /* 0x000ee20008000800 */
[----:B0-----:R-:W-:-:S04]  /*0e80*/  FFMA R4, R4, R7, R21 ;  /* 0x0000000704047223 */ /* 0x001fc80000000015 */
[----:B-1----:R-:W-:-:S04]  /*0e90*/  FFMA R4, R23, R20, R4 ;  /* 0x0000001417047223 */ /* 0x002fc80000000004 */
[----:B--2---:R-:W-:-:S04]  /*0ea0*/  FFMA R4, R25, R18, R4 ;  /* 0x0000001219047223 */ /* 0x004fc80000000004 */
[----:B---3--:R-:W-:-:S07]  /*0eb0*/  FFMA R21, R27, R22, R4 ;  /* 0x000000161b157223 */ /* 0x008fce0000000004 */
.L_x_1:
[----:B------:R1:W-:Y:S01]  /*0ec0*/  STG.E desc[UR14][R2.64], R21 ;  /* 0x0000001502007986 */ /* 0x0003e2000c10190e */
[----:B------:R-:W-:Y:S05]  /*0ed0*/  @P0 BRA `(.L_x_5) ;  /* 0xfffffff400780947 */ /* 0x000fea000383ffff */
.L_x_0:
[----:B------:R-:W2:Y:S01]  /*0ee0*/  LDCU UR7, c[0x0][0x398] ;  /* 0x00007300ff0777ac */ /* 0x000ea20008000800 */
[----:B------:R-:W-:-:S04]  /*0ef0*/  UIADD3 UR5, UPT, UPT, UR5, 0x1, URZ ;  /* 0x0000000105057890 */ /* 0x000fc8000fffe0ff */
[----:B--2---:R-:W-:-:S09]  /*0f00*/  UISETP.NE.AND UP0, UPT, UR5, UR7, UPT ;  /* 0x000000070500728c */ /* 0x004fd2000bf05270 */
[----:B------:R-:W-:Y:S05]  /*0f10*/  BRA.U UP0, `(.L_x_6) ;  /* 0xfffffff100f47547 */ /* 0x000fea000b83ffff */
[----:B------:R-:W-:-:S04]  /*0f20*/  UIADD3 UR4, UPT, UPT, UR4, 0x1, URZ ;  /* 0x0000000104047890 */ /* 0x000fc8000fffe0ff */
[----:B------:R-:W-:-:S09]  /*0f30*/  UISETP.NE.AND UP0, UPT, UR4, UR7, UPT ;  /* 0x000000070400728c */ /* 0x000fd2000bf05270 */
[----:B------:R-:W-:Y:S05]  /*0f40*/  BRA.U UP0, `(.L_x_7) ;  /* 0xfffffff100c47547 */ /* 0x000fea000b83ffff */
[----:B------:R-:W-:Y:S05]  /*0f50*/  EXIT ;  /* 0x000000000000794d */ /* 0x000fea0003800000 */
.L_x_8:
[----:B------:R-:W-:-:S00]  /*0f60*/  BRA `(.L_x_8) ;  /* 0xfffffffc00fc7947 */ /* 0x000fc0000383ffff */
[----:B------:R-:W-:-:S00]  /*0f70*/  NOP ;  /* 0x0000000000007918 */ /* 0x000fc00000000000 */
        /* <DEDUP_REMOVED lines=8> */
.L_x_9:


//--------------------- .nv.shared._Z14MatrixMultiplyPfS_S_ii --------------------------
	.section	.nv.shared._Z14MatrixMultiplyPfS_S_ii,"aw",@nobits
	.sectionflags	@""
	.align	4
.nv.shared._Z14MatrixMultiplyPfS_S_ii:
	.zero		33792


//--------------------- .nv.shared.reserved.0     --------------------------
	.section	.nv.shared.reserved.0,"aw",@nobits
	.weak		__nv_reservedSMEM_offset_0_alias
	.size		__nv_reservedSMEM_offset_0_alias, 0, 64
	.other		__nv_reservedSMEM_offset_0_alias,@"STO_CUDA_RESERVED_SHARED STV_DEFAULT"
__nv_reservedSMEM_offset_0_alias:
	.zero		0
	.zero		64


//--------------------- .nv.constant0._Z14MatrixMultiplyPfS_S_ii --------------------------
	.section	.nv.constant0._Z14MatrixMultiplyPfS_S_ii,"a",@progbits
	.sectionflags	@""
	.align	4
.nv.constant0._Z14MatrixMultiplyPfS_S_ii:
	.zero		928


//--------------------- SYMBOLS --------------------------

	.type		.nv.reservedSmem.offset0,@object
	.size		.nv.reservedSmem.offset0,0x4
	.type		.nv.reservedSmem.cap,@object
	.size		.nv.reservedSmem.cap,0x4
